	.headerflags	@"EF_CUDA_TEXMODE_UNIFIED EF_CUDA_64BIT_ADDRESS EF_CUDA_ACCELERATORS EF_CUDA_SM90 EF_CUDA_VIRTUAL_SM(EF_CUDA_SM90)"
	.elftype	@"ET_EXEC"


//--------------------- .nv.info                  --------------------------
	.section	.nv.info,"",@"SHT_CUDA_INFO"
	.align	4


	//----- nvinfo : EIATTR_REGCOUNT
	.align		4
        /*0000*/ 	.byte	0x04, 0x2f
        /*0002*/ 	.short	(.L_1 - .L_0)
	.align		4
.L_0:
        /*0004*/ 	.word	index@(triton_poi_fused_max_pool2d_with_indices_8)
        /*0008*/ 	.word	0x0000001a


	//----- nvinfo : EIATTR_MIN_STACK_SIZE
	.align		4
.L_1:
        /*000c*/ 	.byte	0x04, 0x12
        /*000e*/ 	.short	(.L_3 - .L_2)
	.align		4
.L_2:
        /*0010*/ 	.word	index@(triton_poi_fused_max_pool2d_with_indices_8)
        /*0014*/ 	.word	0x00000000


	//----- nvinfo : EIATTR_FRAME_SIZE
	.align		4
.L_3:
        /*0018*/ 	.byte	0x04, 0x11
        /*001a*/ 	.short	(.L_5 - .L_4)
	.align		4
.L_4:
        /*001c*/ 	.word	index@(triton_poi_fused_max_pool2d_with_indices_8)
        /*0020*/ 	.word	0x00000000


	//----- nvinfo : EIATTR_MIN_STACK_SIZE
	.align		4
.L_5:
        /*0024*/ 	.byte	0x04, 0x12
        /*0026*/ 	.short	(.L_7 - .L_6)
	.align		4
.L_6:
        /*0028*/ 	.word	index@(triton_poi_fused_max_pool2d_with_indices_8)
        /*002c*/ 	.word	0x00000000
.L_7:


//--------------------- .nv.info.triton_poi_fused_max_pool2d_with_indices_8 --------------------------
	.section	.nv.info.triton_poi_fused_max_pool2d_with_indices_8,"",@"SHT_CUDA_INFO"
	.sectionflags	@""
	.align	4


	//----- nvinfo : EIATTR_CUDA_API_VERSION
	.align		4
        /*0000*/ 	.byte	0x04, 0x37
        /*0002*/ 	.short	(.L_9 - .L_8)
.L_8:
        /*0004*/ 	.word	0x0000007c


	//----- nvinfo : EIATTR_KPARAM_INFO
	.align		4
.L_9:
        /*0008*/ 	.byte	0x04, 0x17
        /*000a*/ 	.short	(.L_11 - .L_10)
.L_10:
        /*000c*/ 	.word	0x00000000
        /*0010*/ 	.short	0x0003
        /*0012*/ 	.short	0x0018
        /*0014*/ 	.byte	0x00, 0xf0, 0x11, 0x00


	//----- nvinfo : EIATTR_KPARAM_INFO
	.align		4
.L_11:
        /*0018*/ 	.byte	0x04, 0x17
        /*001a*/ 	.short	(.L_13 - .L_12)
.L_12:
        /*001c*/ 	.word	0x00000000
        /*0020*/ 	.short	0x0002
        /*0022*/ 	.short	0x0010
        /*0024*/ 	.byte	0x00, 0xf4, 0x21, 0x00


	//----- nvinfo : EIATTR_KPARAM_INFO
	.align		4
.L_13:
        /*0028*/ 	.byte	0x04, 0x17
        /*002a*/ 	.short	(.L_15 - .L_14)
.L_14:
        /*002c*/ 	.word	0x00000000
        /*0030*/ 	.short	0x0001
        /*0032*/ 	.short	0x0008
        /*0034*/ 	.byte	0x00, 0xf4, 0x21, 0x00


	//----- nvinfo : EIATTR_KPARAM_INFO
	.align		4
.L_15:
        /*0038*/ 	.byte	0x04, 0x17
        /*003a*/ 	.short	(.L_17 - .L_16)
.L_16:
        /*003c*/ 	.word	0x00000000
        /*0040*/ 	.short	0x0000
        /*0042*/ 	.short	0x0000
        /*0044*/ 	.byte	0x00, 0xf4, 0x21, 0x00


	//----- nvinfo : EIATTR_SPARSE_MMA_MASK
	.align		4
.L_17:
        /*0048*/ 	.byte	0x03, 0x50
        /*004a*/ 	.short	0x0000


	//----- nvinfo : EIATTR_MAXREG_COUNT
	.align		4
        /*004c*/ 	.byte	0x03, 0x1b
        /*004e*/ 	.short	0x00ff


	//----- nvinfo : EIATTR_EXIT_INSTR_OFFSETS
	.align		4
        /*0050*/ 	.byte	0x04, 0x1c
        /*0052*/ 	.short	(.L_19 - .L_18)


	//   ....[0]....
.L_18:
        /*0054*/ 	.word	0x00000550


	//----- nvinfo : EIATTR_REQNTID
	.align		4
.L_19:
        /*0058*/ 	.byte	0x04, 0x10
        /*005a*/ 	.short	(.L_21 - .L_20)
.L_20:
        /*005c*/ 	.word	0x00000100
        /*0060*/ 	.word	0x00000001
        /*0064*/ 	.word	0x00000001


	//----- nvinfo : EIATTR_CBANK_PARAM_SIZE
	.align		4
.L_21:
        /*0068*/ 	.byte	0x03, 0x19
        /*006a*/ 	.short	0x001c


	//----- nvinfo : EIATTR_PARAM_CBANK
	.align		4
        /*006c*/ 	.byte	0x04, 0x0a
        /*006e*/ 	.short	(.L_23 - .L_22)
	.align		4
.L_22:
        /*0070*/ 	.word	index@(.nv.constant0.triton_poi_fused_max_pool2d_with_indices_8)
        /*0074*/ 	.short	0x0210
        /*0076*/ 	.short	0x001c


	//----- nvinfo : EIATTR_SW_WAR
	.align		4
.L_23:
        /*0078*/ 	.byte	0x04, 0x36
        /*007a*/ 	.short	(.L_25 - .L_24)
.L_24:
        /*007c*/ 	.word	0x00000008
.L_25:


//--------------------- .nv.callgraph             --------------------------
	.section	.nv.callgraph,"",@"SHT_CUDA_CALLGRAPH"
	.align	4
	.sectionentsize	8
	.align		4
        /*0000*/ 	.word	0x00000000
	.align		4
        /*0004*/ 	.word	0xffffffff
	.align		4
        /*0008*/ 	.word	0x00000000
	.align		4
        /*000c*/ 	.word	0xfffffffe
	.align		4
        /*0010*/ 	.word	0x00000000
	.align		4
        /*0014*/ 	.word	0xfffffffd
	.align		4
        /*0018*/ 	.word	0x00000000
	.align		4
        /*001c*/ 	.word	0xfffffffc


//--------------------- .text.triton_poi_fused_max_pool2d_with_indices_8 --------------------------
	.section	.text.triton_poi_fused_max_pool2d_with_indices_8,"ax",@progbits
	.align	128
        .global         triton_poi_fused_max_pool2d_with_indices_8
        .type           triton_poi_fused_max_pool2d_with_indices_8,@function
        .size           triton_poi_fused_max_pool2d_with_indices_8,(.L_x_1 - triton_poi_fused_max_pool2d_with_indices_8)
        .other          triton_poi_fused_max_pool2d_with_indices_8,@"STO_CUDA_ENTRY STV_DEFAULT"
triton_poi_fused_max_pool2d_with_indices_8:
.text.triton_poi_fused_max_pool2d_with_indices_8:
[----:B------:R-:W-:Y:S01]  /*0000*/  LDC R1, c[0x0][0x28] ;  /* 0x00000a00ff017b82 */ /* 0x000fe20000000800 */
[----:B------:R-:W1:Y:S01]  /*0010*/  S2R R0, SR_TID.X ;  /* 0x0000000000007919 */ /* 0x000e620000002100 */
[----:B------:R-:W-:-:S06]  /*0020*/  IMAD.MOV.U32 R2, RZ, RZ, RZ ;  /* 0x000000ffff027224 */ /* 0x000fcc00078e00ff */
[----:B------:R-:W2:Y:S01]  /*0030*/  LDC.64 R4, c[0x0][0x210] ;  /* 0x00008400ff047b82 */ /* 0x000ea20000000a00 */
[----:B------:R-:W-:Y:S01]  /*0040*/  IMAD.MOV.U32 R6, RZ, RZ, RZ ;  /* 0x000000ffff067224 */ /* 0x000fe200078e00ff */
[----:B------:R-:W3:Y:S01]  /*0050*/  S2R R3, SR_CTAID.X ;  /* 0x0000000000037919 */ /* 0x000ee20000002500 */
[----:B------:R-:W-:Y:S01]  /*0060*/  ULDC.64 UR4, c[0x0][0x208] ;  /* 0x0000820000047ab9 */ /* 0x000fe20000000a00 */
[----:B------:R-:W-:Y:S01]  /*0070*/  ULDC.64 UR6, c[0x0][0x220] ;  /* 0x0000880000067ab9 */ /* 0x000fe20000000a00 */
[----:B-1----:R-:W-:-:S05]  /*0080*/  IMAD.SHL.U32 R0, R0, 0x2, RZ ;  /* 0x0000000200007824 */ /* 0x002fca00078e00ff */
[----:B------:R-:W-:-:S05]  /*0090*/  LOP3.LUT R0, R0, 0x1fe, RZ, 0xc0, !PT ;  /* 0x000001fe00007812 */ /* 0x000fca00078ec0ff */
[----:B---3--:R-:W-:-:S04]  /*00a0*/  IMAD R3, R3, 0x200, R0 ;  /* 0x0000020003037824 */ /* 0x008fc800078e0200 */
[----:B------:R-:W-:-:S04]  /*00b0*/  IMAD.HI R8, R3, -0x6db6db6d, R2 ;  /* 0x9249249303087827 */ /* 0x000fc800078e0202 */
[----:B------:R-:W-:Y:S01]  /*00c0*/  IMAD.HI R2, R3, 0x5397829d, RZ ;  /* 0x5397829d03027827 */ /* 0x000fe200078e02ff */
[----:B------:R-:W-:-:S03]  /*00d0*/  SHF.R.U32.HI R9, RZ, 0x1f, R8 ;  /* 0x0000001fff097819 */ /* 0x000fc60000011608 */
[----:B------:R-:W-:Y:S01]  /*00e0*/  VIADD R7, R3, 0x1 ;  /* 0x0000000103077836 */ /* 0x000fe20000000000 */
[----:B------:R-:W-:Y:S01]  /*00f0*/  LEA.HI.SX32 R9, R8, R9, 0x1c ;  /* 0x0000000908097211 */ /* 0x000fe200078fe2ff */
[----:B------:R-:W-:Y:S01]  /*0100*/  IMAD.MOV.U32 R8, RZ, RZ, RZ ;  /* 0x000000ffff087224 */ /* 0x000fe200078e00ff */
[----:B------:R-:W-:-:S03]  /*0110*/  SHF.R.U32.HI R13, RZ, 0x1f, R2 ;  /* 0x0000001fff0d7819 */ /* 0x000fc60000011602 */
[----:B------:R-:W-:Y:S01]  /*0120*/  IMAD.HI R0, R9, -0x6db6db6d, R8 ;  /* 0x9249249309007827 */ /* 0x000fe200078e0208 */
[----:B------:R-:W-:-:S04]  /*0130*/  LEA.HI.SX32 R13, R2, R13, 0x18 ;  /* 0x0000000d020d7211 */ /* 0x000fc800078fc2ff */
[----:B------:R-:W-:Y:S01]  /*0140*/  SHF.R.U32.HI R11, RZ, 0x1f, R0 ;  /* 0x0000001fff0b7819 */ /* 0x000fe20000011600 */
[----:B------:R-:W-:-:S03]  /*0150*/  IMAD R13, R13, 0xcb1, RZ ;  /* 0x00000cb10d0d7824 */ /* 0x000fc600078e02ff */
[----:B------:R-:W-:Y:S01]  /*0160*/  LEA.HI.SX32 R11, R0, R11, 0x1c ;  /* 0x0000000b000b7211 */ /* 0x000fe200078fe2ff */
[----:B------:R-:W-:-:S04]  /*0170*/  IMAD.HI R0, R7, -0x6db6db6d, R6 ;  /* 0x9249249307007827 */ /* 0x000fc800078e0206 */
[----:B------:R-:W-:Y:S01]  /*0180*/  IMAD R2, R11, -0x1c, R9 ;  /* 0xffffffe40b027824 */ /* 0x000fe200078e0209 */
[----:B------:R-:W-:Y:S01]  /*0190*/  SHF.R.U32.HI R11, RZ, 0x1f, R0 ;  /* 0x0000001fff0b7819 */ /* 0x000fe20000011600 */
[----:B------:R-:W-:Y:S02]  /*01a0*/  IMAD R9, R9, -0x1c, R3 ;  /* 0xffffffe409097824 */ /* 0x000fe400078e0203 */
[----:B------:R-:W-:Y:S01]  /*01b0*/  IMAD R2, R2, 0x72, R13 ;  /* 0x0000007202027824 */ /* 0x000fe200078e020d */
[----:B------:R-:W-:-:S03]  /*01c0*/  LEA.HI.SX32 R11, R0, R11, 0x1c ;  /* 0x0000000b000b7211 */ /* 0x000fc600078fe2ff */
[--C-:B------:R-:W-:Y:S02]  /*01d0*/  IMAD R9, R9, 0x2, R2.reuse ;  /* 0x0000000209097824 */ /* 0x100fe400078e0202 */
[----:B------:R-:W-:Y:S02]  /*01e0*/  IMAD R11, R11, -0x1c, R7 ;  /* 0xffffffe40b0b7824 */ /* 0x000fe400078e0207 */
[----:B------:R-:W-:Y:S02]  /*01f0*/  VIADD R15, R9, 0x1 ;  /* 0x00000001090f7836 */ /* 0x000fe40000000000 */
[----:B------:R-:W-:Y:S02]  /*0200*/  IMAD R23, R11, 0x2, R2 ;  /* 0x000000020b177824 */ /* 0x000fe400078e0202 */
[----:B--2---:R-:W-:-:S04]  /*0210*/  IMAD.WIDE R10, R9, 0x4, R4 ;  /* 0x00000004090a7825 */ /* 0x004fc800078e0204 */
[--C-:B------:R-:W-:Y:S01]  /*0220*/  IMAD.WIDE R14, R15, 0x4, R4.reuse ;  /* 0x000000040f0e7825 */ /* 0x100fe200078e0204 */
[----:B------:R-:W2:Y:S03]  /*0230*/  LDG.E.EL R0, desc[UR4][R10.64] ;  /* 0x000000040a007981 */ /* 0x000ea6000c2e1900 */
[C---:B------:R-:W-:Y:S01]  /*0240*/  VIADD R17, R23.reuse, 0x1 ;  /* 0x0000000117117836 */ /* 0x040fe20000000000 */
[----:B------:R-:W2:Y:S01]  /*0250*/  LDG.E.EL R7, desc[UR4][R14.64] ;  /* 0x000000040e077981 */ /* 0x000ea2000c2e1900 */
[----:B------:R-:W-:-:S04]  /*0260*/  IMAD.WIDE R12, R23, 0x4, R4 ;  /* 0x00000004170c7825 */ /* 0x000fc800078e0204 */
[--C-:B------:R-:W-:Y:S01]  /*0270*/  IMAD.WIDE R16, R17, 0x4, R4.reuse ;  /* 0x0000000411107825 */ /* 0x100fe200078e0204 */
[----:B------:R1:W3:Y:S03]  /*0280*/  LDG.E.EL R22, desc[UR4][R12.64] ;  /* 0x000000040c167981 */ /* 0x0002e6000c2e1900 */
[----:B------:R-:W-:Y:S02]  /*0290*/  VIADD R19, R9, 0x39 ;  /* 0x0000003909137836 */ /* 0x000fe40000000000 */
[----:B------:R-:W-:Y:S01]  /*02a0*/  VIADD R21, R23, 0x39 ;  /* 0x0000003917157836 */ /* 0x000fe20000000000 */
[----:B------:R-:W3:Y:S01]  /*02b0*/  LDG.E.EL R17, desc[UR4][R16.64] ;  /* 0x0000000410117981 */ /* 0x000ee2000c2e1900 */
[--C-:B------:R-:W-:Y:S01]  /*02c0*/  IMAD.WIDE R18, R19, 0x4, R4.reuse ;  /* 0x0000000413127825 */ /* 0x100fe200078e0204 */
[----:B-1----:R-:W1:Y:S03]  /*02d0*/  LDC.64 R12, c[0x0][0x218] ;  /* 0x00008600ff0c7b82 */ /* 0x002e660000000a00 */
[----:B------:R-:W-:Y:S01]  /*02e0*/  IMAD.WIDE R20, R21, 0x4, R4 ;  /* 0x0000000415147825 */ /* 0x000fe200078e0204 */
[----:B------:R-:W4:Y:S04]  /*02f0*/  LDG.E.EL R2, desc[UR4][R18.64] ;  /* 0x0000000412027981 */ /* 0x000f28000c2e1900 */
[----:B------:R-:W5:Y:S01]  /*0300*/  LDG.E.EL R6, desc[UR4][R20.64] ;  /* 0x0000000414067981 */ /* 0x000f62000c2e1900 */
[----:B------:R-:W-:-:S02]  /*0310*/  VIADD R9, R9, 0x3a ;  /* 0x0000003a09097836 */ /* 0x000fc40000000000 */
[----:B------:R-:W-:Y:S02]  /*0320*/  VIADD R11, R23, 0x3a ;  /* 0x0000003a170b7836 */ /* 0x000fe40000000000 */
[----:B------:R-:W-:-:S04]  /*0330*/  IMAD.WIDE R8, R9, 0x4, R4 ;  /* 0x0000000409087825 */ /* 0x000fc800078e0204 */
[----:B------:R-:W-:Y:S02]  /*0340*/  IMAD.WIDE R10, R11, 0x4, R4 ;  /* 0x000000040b0a7825 */ /* 0x000fe400078e0204 */
[----:B------:R1:W5:Y:S04]  /*0350*/  LDG.E.EL R4, desc[UR4][R8.64] ;  /* 0x0000000408047981 */ /* 0x000368000c2e1900 */
[----:B------:R-:W5:Y:S01]  /*0360*/  LDG.E.EL R5, desc[UR4][R10.64] ;  /* 0x000000040a057981 */ /* 0x000f62000c2e1900 */
[----:B-1----:R-:W-:Y:S01]  /*0370*/  IMAD.WIDE R8, R3, 0x4, R12 ;  /* 0x0000000403087825 */ /* 0x002fe200078e020c */
[C---:B--2---:R-:W-:Y:S02]  /*0380*/  FSETP.GT.AND P1, PT, R7.reuse, R0, PT ;  /* 0x000000000700720b */ /* 0x044fe40003f24000 */
[----:B------:R-:W-:-:S02]  /*0390*/  FSETP.NAN.AND P2, PT, R7, R7, PT ;  /* 0x000000070700720b */ /* 0x000fc40003f48000 */
[----:B---3--:R-:W-:-:S09]  /*03a0*/  FSETP.GT.AND P0, PT, R17, R22, PT ;  /* 0x000000161100720b */ /* 0x008fd20003f04000 */
[----:B------:R-:W-:Y:S02]  /*03b0*/  @!P1 SEL R7, R7, R0, P2 ;  /* 0x0000000007079207 */ /* 0x000fe40001000000 */
[----:B----4-:R-:W-:Y:S02]  /*03c0*/  FSETP.NAN.AND P4, PT, R2, R2, PT ;  /* 0x000000020200720b */ /* 0x010fe40003f88000 */
[C---:B------:R-:W-:Y:S02]  /*03d0*/  FSETP.NAN.AND P5, PT, R17.reuse, R17, PT ;  /* 0x000000111100720b */ /* 0x040fe40003fa8000 */
[----:B-----5:R-:W-:Y:S02]  /*03e0*/  FSETP.NAN.AND P2, PT, R6, R6, PT ;  /* 0x000000060600720b */ /* 0x020fe40003f48000 */
[----:B------:R-:W-:Y:S02]  /*03f0*/  @!P0 SEL R17, R17, R22, P5 ;  /* 0x0000001611118207 */ /* 0x000fe40002800000 */
[----:B------:R-:W-:-:S02]  /*0400*/  FSETP.GEU.AND P3, PT, R7, R2, PT ;  /* 0x000000020700720b */ /* 0x000fc40003f6e000 */
[----:B------:R-:W-:-:S03]  /*0410*/  FSETP.GEU.AND P5, PT, R17, R6, PT ;  /* 0x000000061100720b */ /* 0x000fc60003fae000 */
[----:B------:R-:W-:Y:S02]  /*0420*/  @!P4 SEL R2, R2, R7, !P3 ;  /* 0x000000070202c207 */ /* 0x000fe40005800000 */
[----:B------:R-:W-:Y:S02]  /*0430*/  SEL R0, RZ, 0x1, !P1 ;  /* 0x00000001ff007807 */ /* 0x000fe40004800000 */
[----:B------:R-:W-:Y:S02]  /*0440*/  FSETP.NAN.AND P4, PT, R4, R4, PT ;  /* 0x000000040400720b */ /* 0x000fe40003f88000 */
[----:B------:R-:W-:Y:S02]  /*0450*/  FSETP.NAN.AND P1, PT, R5, R5, PT ;  /* 0x000000050500720b */ /* 0x000fe40003f28000 */
[----:B------:R-:W-:Y:S02]  /*0460*/  SEL R7, RZ, 0x1, !P0 ;  /* 0x00000001ff077807 */ /* 0x000fe40004000000 */
[----:B------:R-:W-:-:S02]  /*0470*/  @!P2 SEL R6, R6, R17, !P5 ;  /* 0x000000110606a207 */ /* 0x000fc40006800000 */
[----:B------:R-:W-:Y:S02]  /*0480*/  SEL R0, R0, 0x2, P3 ;  /* 0x0000000200007807 */ /* 0x000fe40001800000 */
[----:B------:R-:W-:Y:S02]  /*0490*/  SEL R7, R7, 0x2, P5 ;  /* 0x0000000207077807 */ /* 0x000fe40002800000 */
[----:B------:R-:W-:Y:S02]  /*04a0*/  FSETP.GEU.AND P2, PT, R2, R4, PT ;  /* 0x000000040200720b */ /* 0x000fe40003f4e000 */
[----:B------:R-:W-:Y:S02]  /*04b0*/  FSETP.GEU.AND P0, PT, R6, R5, PT ;  /* 0x000000050600720b */ /* 0x000fe40003f0e000 */
[----:B------:R-:W-:Y:S02]  /*04c0*/  SEL R0, R0, 0x3, P2 ;  /* 0x0000000300007807 */ /* 0x000fe40001000000 */
[----:B------:R-:W-:-:S02]  /*04d0*/  SEL R7, R7, 0x3, P0 ;  /* 0x0000000307077807 */ /* 0x000fc40000000000 */
[----:B------:R-:W-:Y:S02]  /*04e0*/  IADD3 R10, P3, R3, UR6, RZ ;  /* 0x00000006030a7c10 */ /* 0x000fe4000ff7e0ff */
[----:B------:R-:W-:Y:S01]  /*04f0*/  @!P4 SEL R4, R4, R2, !P2 ;  /* 0x000000020404c207 */ /* 0x000fe20005000000 */
[----:B------:R-:W-:Y:S01]  /*0500*/  IMAD R7, R7, 0x100, R0 ;  /* 0x0000010007077824 */ /* 0x000fe200078e0200 */
[----:B------:R-:W-:Y:S02]  /*0510*/  @!P1 SEL R5, R5, R6, !P0 ;  /* 0x0000000605059207 */ /* 0x000fe40004000000 */
[----:B------:R-:W-:-:S03]  /*0520*/  LEA.HI.X.SX32 R11, R3, UR7, 0x1, P3 ;  /* 0x00000007030b7c11 */ /* 0x000fc600098f0eff */
[----:B------:R-:W-:Y:S04]  /*0530*/  STG.E.64 desc[UR4][R8.64], R4 ;  /* 0x0000000408007986 */ /* 0x000fe8000c101b04 */
[----:B------:R-:W-:Y:S01]  /*0540*/  STG.E.U16 desc[UR4][R10.64], R7 ;  /* 0x000000070a007986 */ /* 0x000fe2000c101504 */
[----:B------:R-:W-:Y:S05]  /*0550*/  EXIT ;  /* 0x000000000000794d */ /* 0x000fea0003800000 */
.L_x_0:
[----:B------:R-:W-:-:S00]  /*0560*/  BRA `(.L_x_0) ;  /* 0xfffffffc00fc7947 */ /* 0x000fc0000383ffff */
[----:B------:R-:W-:-:S00]  /*0570*/  NOP ;  /* 0x0000000000007918 */ /* 0x000fc00000000000 */
        /* <DEDUP_REMOVED lines=8> */
.L_x_1:


//--------------------- .nv.constant0.triton_poi_fused_max_pool2d_with_indices_8 --------------------------
	.section	.nv.constant0.triton_poi_fused_max_pool2d_with_indices_8,"a",@progbits
	.sectionflags	@""
	.align	4
.nv.constant0.triton_poi_fused_max_pool2d_with_indices_8:
	.zero		556
